	.headerflags	@"EF_CUDA_TEXMODE_UNIFIED EF_CUDA_64BIT_ADDRESS EF_CUDA_ACCELERATORS EF_CUDA_SM90 EF_CUDA_VIRTUAL_SM(EF_CUDA_SM90)"
	.elftype	@"ET_EXEC"


//--------------------- .nv.info                  --------------------------
	.section	.nv.info,"",@"SHT_CUDA_INFO"
	.align	4


	//----- nvinfo : EIATTR_REGCOUNT
	.align		4
        /*0000*/ 	.byte	0x04, 0x2f
        /*0002*/ 	.short	(.L_3 - .L_2)
	.align		4
.L_2:
        /*0004*/ 	.word	index@(triton_poi_fused__native_batch_norm_legit_no_training_add_convolution_relu_17)
        /*0008*/ 	.word	0x00000016


	//----- nvinfo : EIATTR_MIN_STACK_SIZE
	.align		4
.L_3:
        /*000c*/ 	.byte	0x04, 0x12
        /*000e*/ 	.short	(.L_5 - .L_4)
	.align		4
.L_4:
        /*0010*/ 	.word	index@(triton_poi_fused__native_batch_norm_legit_no_training_add_convolution_relu_17)
        /*0014*/ 	.word	0x00000000


	//----- nvinfo : EIATTR_FRAME_SIZE
	.align		4
.L_5:
        /*0018*/ 	.byte	0x04, 0x11
        /*001a*/ 	.short	(.L_7 - .L_6)
	.align		4
.L_6:
        /*001c*/ 	.word	index@(triton_poi_fused__native_batch_norm_legit_no_training_add_convolution_relu_17)
        /*0020*/ 	.word	0x00000000


	//----- nvinfo : EIATTR_MIN_STACK_SIZE
	.align		4
.L_7:
        /*0024*/ 	.byte	0x04, 0x12
        /*0026*/ 	.short	(.L_9 - .L_8)
	.align		4
.L_8:
        /*0028*/ 	.word	index@(triton_poi_fused__native_batch_norm_legit_no_training_add_convolution_relu_17)
        /*002c*/ 	.word	0x00000000
.L_9:


//--------------------- .nv.info.triton_poi_fused__native_batch_norm_legit_no_training_add_convolution_relu_17 --------------------------
	.section	.nv.info.triton_poi_fused__native_batch_norm_legit_no_training_add_convolution_relu_17,"",@"SHT_CUDA_INFO"
	.sectionflags	@""
	.align	4


	//----- nvinfo : EIATTR_CUDA_API_VERSION
	.align		4
        /*0000*/ 	.byte	0x04, 0x37
        /*0002*/ 	.short	(.L_11 - .L_10)
.L_10:
        /*0004*/ 	.word	0x0000007c


	//----- nvinfo : EIATTR_KPARAM_INFO
	.align		4
.L_11:
        /*0008*/ 	.byte	0x04, 0x17
        /*000a*/ 	.short	(.L_13 - .L_12)
.L_12:
        /*000c*/ 	.word	0x00000000
        /*0010*/ 	.short	0x0007
        /*0012*/ 	.short	0x0038
        /*0014*/ 	.byte	0x00, 0xf0, 0x11, 0x00


	//----- nvinfo : EIATTR_KPARAM_INFO
	.align		4
.L_13:
        /*0018*/ 	.byte	0x04, 0x17
        /*001a*/ 	.short	(.L_15 - .L_14)
.L_14:
        /*001c*/ 	.word	0x00000000
        /*0020*/ 	.short	0x0006
        /*0022*/ 	.short	0x0030
        /*0024*/ 	.byte	0x00, 0xf4, 0x21, 0x00


	//----- nvinfo : EIATTR_KPARAM_INFO
	.align		4
.L_15:
        /*0028*/ 	.byte	0x04, 0x17
        /*002a*/ 	.short	(.L_17 - .L_16)
.L_16:
        /*002c*/ 	.word	0x00000000
        /*0030*/ 	.short	0x0005
        /*0032*/ 	.short	0x0028
        /*0034*/ 	.byte	0x00, 0xf4, 0x21, 0x00


	//----- nvinfo : EIATTR_KPARAM_INFO
	.align		4
.L_17:
        /*0038*/ 	.byte	0x04, 0x17
        /*003a*/ 	.short	(.L_19 - .L_18)
.L_18:
        /*003c*/ 	.word	0x00000000
        /*0040*/ 	.short	0x0004
        /*0042*/ 	.short	0x0020
        /*0044*/ 	.byte	0x00, 0xf4, 0x21, 0x00


	//----- nvinfo : EIATTR_KPARAM_INFO
	.align		4
.L_19:
        /*0048*/ 	.byte	0x04, 0x17
        /*004a*/ 	.short	(.L_21 - .L_20)
.L_20:
        /*004c*/ 	.word	0x00000000
        /*0050*/ 	.short	0x0003
        /*0052*/ 	.short	0x0018
        /*0054*/ 	.byte	0x00, 0xf4, 0x21, 0x00


	//----- nvinfo : EIATTR_KPARAM_INFO
	.align		4
.L_21:
        /*0058*/ 	.byte	0x04, 0x17
        /*005a*/ 	.short	(.L_23 - .L_22)
.L_22:
        /*005c*/ 	.word	0x00000000
        /*0060*/ 	.short	0x0002
        /*0062*/ 	.short	0x0010
        /*0064*/ 	.byte	0x00, 0xf4, 0x21, 0x00


	//----- nvinfo : EIATTR_KPARAM_INFO
	.align		4
.L_23:
        /*0068*/ 	.byte	0x04, 0x17
        /*006a*/ 	.short	(.L_25 - .L_24)
.L_24:
        /*006c*/ 	.word	0x00000000
        /*0070*/ 	.short	0x0001
        /*0072*/ 	.short	0x0008
        /*0074*/ 	.byte	0x00, 0xf4, 0x21, 0x00


	//----- nvinfo : EIATTR_KPARAM_INFO
	.align		4
.L_25:
        /*0078*/ 	.byte	0x04, 0x17
        /*007a*/ 	.short	(.L_27 - .L_26)
.L_26:
        /*007c*/ 	.word	0x00000000
        /*0080*/ 	.short	0x0000
        /*0082*/ 	.short	0x0000
        /*0084*/ 	.byte	0x00, 0xf4, 0x21, 0x00


	//----- nvinfo : EIATTR_SPARSE_MMA_MASK
	.align		4
.L_27:
        /*0088*/ 	.byte	0x03, 0x50
        /*008a*/ 	.short	0x0000


	//----- nvinfo : EIATTR_MAXREG_COUNT
	.align		4
        /*008c*/ 	.byte	0x03, 0x1b
        /*008e*/ 	.short	0x00ff


	//----- nvinfo : EIATTR_EXIT_INSTR_OFFSETS
	.align		4
        /*0090*/ 	.byte	0x04, 0x1c
        /*0092*/ 	.short	(.L_29 - .L_28)


	//   ....[0]....
.L_28:
        /*0094*/ 	.word	0x00000340


	//----- nvinfo : EIATTR_REQNTID
	.align		4
.L_29:
        /*0098*/ 	.byte	0x04, 0x10
        /*009a*/ 	.short	(.L_31 - .L_30)
.L_30:
        /*009c*/ 	.word	0x00000080
        /*00a0*/ 	.word	0x00000001
        /*00a4*/ 	.word	0x00000001


	//----- nvinfo : EIATTR_CBANK_PARAM_SIZE
	.align		4
.L_31:
        /*00a8*/ 	.byte	0x03, 0x19
        /*00aa*/ 	.short	0x003c


	//----- nvinfo : EIATTR_PARAM_CBANK
	.align		4
        /*00ac*/ 	.byte	0x04, 0x0a
        /*00ae*/ 	.short	(.L_33 - .L_32)
	.align		4
.L_32:
        /*00b0*/ 	.word	index@(.nv.constant0.triton_poi_fused__native_batch_norm_legit_no_training_add_convolution_relu_17)
        /*00b4*/ 	.short	0x0210
        /*00b6*/ 	.short	0x003c


	//----- nvinfo : EIATTR_SW_WAR
	.align		4
.L_33:
        /*00b8*/ 	.byte	0x04, 0x36
        /*00ba*/ 	.short	(.L_35 - .L_34)
.L_34:
        /*00bc*/ 	.word	0x00000008
.L_35:


//--------------------- .nv.callgraph             --------------------------
	.section	.nv.callgraph,"",@"SHT_CUDA_CALLGRAPH"
	.align	4
	.sectionentsize	8
	.align		4
        /*0000*/ 	.word	0x00000000
	.align		4
        /*0004*/ 	.word	0xffffffff
	.align		4
        /*0008*/ 	.word	0x00000000
	.align		4
        /*000c*/ 	.word	0xfffffffe
	.align		4
        /*0010*/ 	.word	0x00000000
	.align		4
        /*0014*/ 	.word	0xfffffffd
	.align		4
        /*0018*/ 	.word	0x00000000
	.align		4
        /*001c*/ 	.word	0xfffffffc


//--------------------- .nv.constant4             --------------------------
	.section	.nv.constant4,"a",@progbits
	.align	8
	.align		8
.nv.constant4:
        /*0000*/ 	.dword	_$_str
	.align		8
        /*0008*/ 	.dword	_$_str_$_2


//--------------------- .text.triton_poi_fused__native_batch_norm_legit_no_training_add_convolution_relu_17 --------------------------
	.section	.text.triton_poi_fused__native_batch_norm_legit_no_training_add_convolution_relu_17,"ax",@progbits
	.align	128
        .global         triton_poi_fused__native_batch_norm_legit_no_training_add_convolution_relu_17
        .type           triton_poi_fused__native_batch_norm_legit_no_training_add_convolution_relu_17,@function
        .size           triton_poi_fused__native_batch_norm_legit_no_training_add_convolution_relu_17,(.L_x_1 - triton_poi_fused__native_batch_norm_legit_no_training_add_convolution_relu_17)
        .other          triton_poi_fused__native_batch_norm_legit_no_training_add_convolution_relu_17,@"STO_CUDA_ENTRY STV_DEFAULT"
triton_poi_fused__native_batch_norm_legit_no_training_add_convolution_relu_17:
.text.triton_poi_fused__native_batch_norm_legit_no_training_add_convolution_relu_17:
[----:B------:R-:W-:Y:S01]  /*0000*/  LDC R1, c[0x0][0x28] ;  /* 0x00000a00ff017b82 */ /* 0x000fe20000000800 */
[----:B------:R-:W1:Y:S07]  /*0010*/  S2R R0, SR_TID.X ;  /* 0x0000000000007919 */ /* 0x000e6e0000002100 */
[----:B------:R-:W2:Y:S01]  /*0020*/  LDC.64 R14, c[0x0][0x230] ;  /* 0x00008c00ff0e7b82 */ /* 0x000ea20000000a00 */
[----:B------:R-:W-:Y:S01]  /*0030*/  ULDC.64 UR4, c[0x0][0x208] ;  /* 0x0000820000047ab9 */ /* 0x000fe20000000a00 */
[----:B------:R-:W3:Y:S06]  /*0040*/  S2R R3, SR_CTAID.X ;  /* 0x0000000000037919 */ /* 0x000eec0000002500 */
[----:B------:R-:W4:Y:S08]  /*0050*/  LDC.64 R16, c[0x0][0x220] ;  /* 0x00008800ff107b82 */ /* 0x000f300000000a00 */
[----:B------:R-:W5:Y:S08]  /*0060*/  LDC.64 R18, c[0x0][0x228] ;  /* 0x00008a00ff127b82 */ /* 0x000f700000000a00 */
[----:B------:R-:W5:Y:S01]  /*0070*/  LDC.64 R8, c[0x0][0x238] ;  /* 0x00008e00ff087b82 */ /* 0x000f620000000a00 */
[----:B-1----:R-:W-:-:S07]  /*0080*/  LOP3.LUT R0, R0, 0x7f, RZ, 0xc0, !PT ;  /* 0x0000007f00007812 */ /* 0x002fce00078ec0ff */
[----:B------:R-:W1:Y:S01]  /*0090*/  LDC.64 R4, c[0x0][0x240] ;  /* 0x00009000ff047b82 */ /* 0x000e620000000a00 */
[----:B---3--:R-:W-:Y:S02]  /*00a0*/  SHF.R.S32.HI R2, RZ, 0x18, R3 ;  /* 0x00000018ff027819 */ /* 0x008fe40000011403 */
[----:B------:R-:W-:Y:S02]  /*00b0*/  LEA R0, R3, R0, 0x7 ;  /* 0x0000000003007211 */ /* 0x000fe400078e38ff */
[----:B------:R-:W-:-:S03]  /*00c0*/  SGXT R3, R2, 0x1 ;  /* 0x000000010203781a */ /* 0x000fc60000000200 */
[----:B------:R-:W3:Y:S01]  /*00d0*/  LDC.64 R10, c[0x0][0x218] ;  /* 0x00008600ff0a7b82 */ /* 0x000ee20000000a00 */
[----:B------:R-:W-:-:S04]  /*00e0*/  LEA.HI R3, R3, R0, RZ, 0x6 ;  /* 0x0000000003037211 */ /* 0x000fc800078f30ff */
[----:B------:R-:W-:-:S04]  /*00f0*/  LOP3.LUT R3, R3, 0xffffffc0, RZ, 0xc0, !PT ;  /* 0xffffffc003037812 */ /* 0x000fc800078ec0ff */
[----:B------:R-:W-:Y:S02]  /*0100*/  IADD3 R7, R0, -R3, RZ ;  /* 0x8000000300077210 */ /* 0x000fe40007ffe0ff */
[----:B------:R-:W1:Y:S03]  /*0110*/  LDC.64 R2, c[0x0][0x210] ;  /* 0x00008400ff027b82 */ /* 0x000e660000000a00 */
[----:B--2---:R-:W-:-:S05]  /*0120*/  IMAD.WIDE R14, R7, 0x4, R14 ;  /* 0x00000004070e7825 */ /* 0x004fca00078e020e */
[----:B------:R-:W2:Y:S01]  /*0130*/  LDG.E.EL R6, desc[UR4][R14.64] ;  /* 0x000000040e067981 */ /* 0x000ea2000c2e1900 */
[----:B----4-:R-:W-:-:S04]  /*0140*/  IMAD.WIDE R16, R7, 0x4, R16 ;  /* 0x0000000407107825 */ /* 0x010fc800078e0210 */
[----:B-----5:R-:W-:Y:S01]  /*0150*/  IMAD.WIDE R18, R7, 0x4, R18 ;  /* 0x0000000407127825 */ /* 0x020fe200078e0212 */
[----:B------:R-:W4:Y:S04]  /*0160*/  LDG.E.EL R12, desc[UR4][R16.64] ;  /* 0x00000004100c7981 */ /* 0x000f28000c2e1900 */
[----:B------:R-:W5:Y:S01]  /*0170*/  LDG.E.EL R13, desc[UR4][R18.64] ;  /* 0x00000004120d7981 */ /* 0x000f62000c2e1900 */
[----:B01----:R-:W-:-:S05]  /*0180*/  IMAD.WIDE R2, R0, 0x4, R2 ;  /* 0x0000000400027825 */ /* 0x003fca00078e0202 */
[----:B------:R-:W4:Y:S01]  /*0190*/  LDG.E R15, desc[UR4][R2.64] ;  /* 0x00000004020f7981 */ /* 0x000f22000c1e1900 */
[----:B------:R-:W-:-:S04]  /*01a0*/  IMAD.WIDE R8, R7, 0x4, R8 ;  /* 0x0000000407087825 */ /* 0x000fc800078e0208 */
[----:B------:R-:W-:Y:S02]  /*01b0*/  IMAD.WIDE R4, R7, 0x4, R4 ;  /* 0x0000000407047825 */ /* 0x000fe400078e0204 */
[----:B------:R0:W5:Y:S04]  /*01c0*/  LDG.E.EL R8, desc[UR4][R8.64] ;  /* 0x0000000408087981 */ /* 0x000168000c2e1900 */
[----:B------:R1:W5:Y:S01]  /*01d0*/  LDG.E.EL R5, desc[UR4][R4.64] ;  /* 0x0000000404057981 */ /* 0x000362000c2e1900 */
[----:B---3--:R-:W-:-:S05]  /*01e0*/  IMAD.WIDE R10, R0, 0x4, R10 ;  /* 0x00000004000a7825 */ /* 0x008fca00078e020a */
[----:B------:R-:W3:Y:S01]  /*01f0*/  LDG.E R0, desc[UR4][R10.64] ;  /* 0x000000040a007981 */ /* 0x000ee2000c1e1900 */
[----:B0-----:R-:W-:Y:S01]  /*0200*/  HFMA2.MMA R9, -RZ, RZ, 1.625, 0 ;  /* 0x3e800000ff097435 */ /* 0x001fe200000001ff */
[----:B--2---:R-:W-:-:S04]  /*0210*/  FADD R6, R6, 9.9999997473787516356e-06 ;  /* 0x3727c5ac06067421 */ /* 0x004fc80000000000 */
[----:B------:R-:W0:Y:S02]  /*0220*/  MUFU.SQRT R7, R6 ;  /* 0x0000000600077308 */ /* 0x000e240000002000 */
[C---:B0-----:R-:W-:Y:S02]  /*0230*/  FSETP.GT.AND P0, PT, R7.reuse, 8.50705917302346158658e+37, PT ;  /* 0x7e8000000700780b */ /* 0x041fe40003f04000 */
[----:B------:R-:W-:-:S11]  /*0240*/  FSETP.GEU.AND P1, PT, R7, 1.175494350822287508e-38, PT ;  /* 0x008000000700780b */ /* 0x000fd60003f2e000 */
[----:B------:R-:W-:-:S04]  /*0250*/  @P0 FMUL R7, R7, 0.25 ;  /* 0x3e80000007070820 */ /* 0x000fc80000400000 */
[----:B------:R-:W-:-:S06]  /*0260*/  @!P1 FMUL R7, R7, 16777216 ;  /* 0x4b80000007079820 */ /* 0x000fcc0000400000 */
[----:B------:R-:W0:Y:S01]  /*0270*/  MUFU.RCP R7, R7 ;  /* 0x0000000700077308 */ /* 0x000e220000001000 */
[----:B-1----:R-:W-:Y:S01]  /*0280*/  FSEL R4, R9, 1, P0 ;  /* 0x3f80000009047808 */ /* 0x002fe20000000000 */
[----:B----4-:R-:W-:-:S04]  /*0290*/  FADD R12, R15, R12 ;  /* 0x0000000c0f0c7221 */ /* 0x010fc80000000000 */
[----:B------:R-:W-:Y:S01]  /*02a0*/  @!P1 FMUL R4, R4, 16777216 ;  /* 0x4b80000004049820 */ /* 0x000fe20000400000 */
[----:B-----5:R-:W-:-:S03]  /*02b0*/  FADD R13, -R13, R12 ;  /* 0x0000000c0d0d7221 */ /* 0x020fc60000000100 */
[----:B0-----:R-:W-:-:S04]  /*02c0*/  FMUL R4, R7, R4 ;  /* 0x0000000407047220 */ /* 0x001fc80000400000 */
[----:B------:R-:W-:-:S04]  /*02d0*/  FMUL R4, R13, R4 ;  /* 0x000000040d047220 */ /* 0x000fc80000400000 */
[----:B------:R-:W-:-:S05]  /*02e0*/  FFMA R4, R8, R4, R5 ;  /* 0x0000000408047223 */ /* 0x000fca0000000005 */
[----:B------:R-:W-:-:S04]  /*02f0*/  FSETP.GEU.AND P0, PT, R4, RZ, PT ;  /* 0x000000ff0400720b */ /* 0x000fc80003f0e000 */
[----:B------:R-:W-:Y:S01]  /*0300*/  FSEL R5, R4, RZ, P0 ;  /* 0x000000ff04057208 */ /* 0x000fe20000000000 */
[----:B------:R-:W-:Y:S04]  /*0310*/  STG.E desc[UR4][R2.64], R12 ;  /* 0x0000000c02007986 */ /* 0x000fe8000c101904 */
[----:B---3--:R-:W-:-:S05]  /*0320*/  FADD R5, R0, R5 ;  /* 0x0000000500057221 */ /* 0x008fca0000000000 */
[----:B------:R-:W-:Y:S01]  /*0330*/  STG.E desc[UR4][R10.64], R5 ;  /* 0x000000050a007986 */ /* 0x000fe2000c101904 */
[----:B------:R-:W-:Y:S05]  /*0340*/  EXIT ;  /* 0x000000000000794d */ /* 0x000fea0003800000 */
.L_x_0:
[----:B------:R-:W-:-:S00]  /*0350*/  BRA `(.L_x_0) ;  /* 0xfffffffc00fc7947 */ /* 0x000fc0000383ffff */
[----:B------:R-:W-:-:S00]  /*0360*/  NOP ;  /* 0x0000000000007918 */ /* 0x000fc00000000000 */
        /* <DEDUP_REMOVED lines=9> */
.L_x_1:


//--------------------- .nv.global.init           --------------------------
	.section	.nv.global.init,"aw",@progbits
.nv.global.init:
	.type		_$_str,@object
	.size		_$_str,(_$_str_$_2 - _$_str)
_$_str:
        /*0000*/ 	.byte	0x5f, 0x5f, 0x43, 0x55, 0x44, 0x41, 0x5f, 0x46, 0x54, 0x5a, 0x00
	.type		_$_str_$_2,@object
	.size		_$_str_$_2,(.L_1 - _$_str_$_2)
_$_str_$_2:
        /*000b*/ 	.byte	0x5f, 0x5f, 0x43, 0x55, 0x44, 0x41, 0x5f, 0x50, 0x52, 0x45, 0x43, 0x5f, 0x53, 0x51, 0x52, 0x54
        /*001b*/ 	.byte	0x00
.L_1:


//--------------------- .nv.constant0.triton_poi_fused__native_batch_norm_legit_no_training_add_convolution_relu_17 --------------------------
	.section	.nv.constant0.triton_poi_fused__native_batch_norm_legit_no_training_add_convolution_relu_17,"a",@progbits
	.sectionflags	@""
	.align	4
.nv.constant0.triton_poi_fused__native_batch_norm_legit_no_training_add_convolution_relu_17:
	.zero		588
